//
// Generated by NVIDIA NVVM Compiler
//
// Compiler Build ID: CL-36424714
// Cuda compilation tools, release 13.0, V13.0.88
// Based on NVVM 20.0.0
//

.version 9.0
.target sm_100
.address_size 64

	// .globl	_Z16extractSharedMemPjm

.visible .entry _Z16extractSharedMemPjm(
	.param .u64 .ptr .align 1 _Z16extractSharedMemPjm_param_0,
	.param .u64 _Z16extractSharedMemPjm_param_1
)
{


	ret;

}


// ===== COMPILED SASS (sm_100) =====

	.target	sm_100

	.elftype	@"ET_EXEC"


//--------------------- .note.nv.tkinfo           --------------------------
	.section	.note.nv.tkinfo,"",@"SHT_NOTE"
	.sectionflags	@"SHF_NOTE_NV_TKINFO"
	.tkinfo
        /*0018*/ 	.word	0x00000002
        /*0030*/ 	.string	""
        /*0030*/ 	.string	"ptxas"
        /*0030*/ 	.string	"Cuda compilation tools, release 13.0, V13.0.88"
        /*0030*/ 	.string	"Build cuda_13.0.r13.0/compiler.36424714_0"
        /*0030*/ 	.string	"-arch sm_100 -m 64 "



//--------------------- .note.nv.cuinfo           --------------------------
	.section	.note.nv.cuinfo,"",@"SHT_NOTE"
	.sectionflags	@"SHF_NOTE_NV_CUINFO"
        /*0018*/ 	.short	0x0002
        /*001a*/ 	.short	0x0064
        /*001c*/ 	.short	0x0082
	.zero		2


//--------------------- .nv.info                  --------------------------
	.section	.nv.info,"",@"SHT_CUDA_INFO"
	.align	4


	//----- nvinfo : EIATTR_REGCOUNT
	.align		4
        /*0000*/ 	.byte	0x04, 0x2f
        /*0002*/ 	.short	(.L_1 - .L_0)
	.align		4
.L_0:
        /*0004*/ 	.word	index@(_Z16extractSharedMemPjm)
        /*0008*/ 	.word	0x00000004


	//----- nvinfo : EIATTR_FRAME_SIZE
	.align		4
.L_1:
        /*000c*/ 	.byte	0x04, 0x11
        /*000e*/ 	.short	(.L_3 - .L_2)
	.align		4
.L_2:
        /*0010*/ 	.word	index@(_Z16extractSharedMemPjm)
        /*0014*/ 	.word	0x00000000


	//----- nvinfo : EIATTR_MIN_STACK_SIZE
	.align		4
.L_3:
        /*0018*/ 	.byte	0x04, 0x12
        /*001a*/ 	.short	(.L_5 - .L_4)
	.align		4
.L_4:
        /*001c*/ 	.word	index@(_Z16extractSharedMemPjm)
        /*0020*/ 	.word	0x00000000
.L_5:


//--------------------- .nv.compat                --------------------------
	.section	.nv.compat,"",@"SHT_CUDA_COMPAT_INFO"
	.align	4
        /*0000*/ 	.byte	0x02, 0x09, 0x00, 0x00, 0x02, 0x02, 0x01, 0x00, 0x02, 0x05, 0x05, 0x00, 0x03, 0x07, 0x01, 0x01
        /*0010*/ 	.byte	0x02, 0x03, 0x00, 0x00, 0x02, 0x06, 0x01, 0x00, 0x04, 0x0b, 0x08, 0x00, 0x09, 0x00, 0x00, 0x00
        /*0020*/ 	.byte	0x00, 0x00, 0x00, 0x00


//--------------------- .nv.info._Z16extractSharedMemPjm --------------------------
	.section	.nv.info._Z16extractSharedMemPjm,"",@"SHT_CUDA_INFO"
	.sectionflags	@""
	.align	4


	//----- nvinfo : EIATTR_CUDA_API_VERSION
	.align		4
        /*0000*/ 	.byte	0x04, 0x37
        /*0002*/ 	.short	(.L_7 - .L_6)
.L_6:
        /*0004*/ 	.word	0x00000082


	//----- nvinfo : EIATTR_KPARAM_INFO
	.align		4
.L_7:
        /*0008*/ 	.byte	0x04, 0x17
        /*000a*/ 	.short	(.L_9 - .L_8)
.L_8:
        /*000c*/ 	.word	0x00000000
        /*0010*/ 	.short	0x0001
        /*0012*/ 	.short	0x0008
        /*0014*/ 	.byte	0x00, 0xf0, 0x21, 0x00


	//----- nvinfo : EIATTR_KPARAM_INFO
	.align		4
.L_9:
        /*0018*/ 	.byte	0x04, 0x17
        /*001a*/ 	.short	(.L_11 - .L_10)
.L_10:
        /*001c*/ 	.word	0x00000000
        /*0020*/ 	.short	0x0000
        /*0022*/ 	.short	0x0000
        /*0024*/ 	.byte	0x00, 0xf5, 0x21, 0x00


	//----- nvinfo : EIATTR_SPARSE_MMA_MASK
	.align		4
.L_11:
        /*0028*/ 	.byte	0x03, 0x50
        /*002a*/ 	.short	0x0000


	//----- nvinfo : EIATTR_MAXREG_COUNT
	.align		4
        /*002c*/ 	.byte	0x03, 0x1b
        /*002e*/ 	.short	0x00ff


	//----- nvinfo : EIATTR_MERCURY_ISA_VERSION
	.align		4
        /*0030*/ 	.byte	0x03, 0x5f
        /*0032*/ 	.short	0x0101


	//----- nvinfo : EIATTR_VRC_CTA_INIT_COUNT
	.align		4
        /*0034*/ 	.byte	0x02, 0x4a
	.zero		1
	.zero		1


	//----- nvinfo : EIATTR_EXIT_INSTR_OFFSETS
	.align		4
        /*0038*/ 	.byte	0x04, 0x1c
        /*003a*/ 	.short	(.L_13 - .L_12)


	//   ....[0]....
.L_12:
        /*003c*/ 	.word	0x00000010


	//----- nvinfo : EIATTR_CBANK_PARAM_SIZE
	.align		4
.L_13:
        /*0040*/ 	.byte	0x03, 0x19
        /*0042*/ 	.short	0x0010


	//----- nvinfo : EIATTR_PARAM_CBANK
	.align		4
        /*0044*/ 	.byte	0x04, 0x0a
        /*0046*/ 	.short	(.L_15 - .L_14)
	.align		4
.L_14:
        /*0048*/ 	.word	index@(.nv.constant0._Z16extractSharedMemPjm)
        /*004c*/ 	.short	0x0380
        /*004e*/ 	.short	0x0010


	//----- nvinfo : EIATTR_SW_WAR
	.align		4
.L_15:
        /*0050*/ 	.byte	0x04, 0x36
        /*0052*/ 	.short	(.L_17 - .L_16)
.L_16:
        /*0054*/ 	.word	0x00000008
.L_17:


//--------------------- .nv.callgraph             --------------------------
	.section	.nv.callgraph,"",@"SHT_CUDA_CALLGRAPH"
	.align	4
	.sectionentsize	8
	.align		4
        /*0000*/ 	.word	0x00000000
	.align		4
        /*0004*/ 	.word	0xffffffff
	.align		4
        /*0008*/ 	.word	0x00000000
	.align		4
        /*000c*/ 	.word	0xfffffffe
	.align		4
        /*0010*/ 	.word	0x00000000
	.align		4
        /*0014*/ 	.word	0xfffffffd
	.align		4
        /*0018*/ 	.word	0x00000000
	.align		4
        /*001c*/ 	.word	0xfffffffc


//--------------------- .text._Z16extractSharedMemPjm --------------------------
	.section	.text._Z16extractSharedMemPjm,"ax",@progbits
	.align	128
        .global         _Z16extractSharedMemPjm
        .type           _Z16extractSharedMemPjm,@function
        .size           _Z16extractSharedMemPjm,(.L_x_1 - _Z16extractSharedMemPjm)
        .other          _Z16extractSharedMemPjm,@"STO_CUDA_ENTRY STV_DEFAULT"
_Z16extractSharedMemPjm:
.text._Z16extractSharedMemPjm:
[----:B------:R-:W-:Y:S01]  /*0000*/  LDC R1, c[0x0][0x37c] ;  /* 0x0000df00ff017b82 */ /* 0x000fe20000000800 */
[----:B------:R-:W-:Y:S05]  /*0010*/  EXIT ;  /* 0x000000000000794d */ /* 0x000fea0003800000 */
.L_x_0:
[----:B------:R-:W-:-:S00]  /*0020*/  BRA `(.L_x_0) ;  /* 0xfffffffc00fc7947 */ /* 0x000fc0000383ffff */
[----:B------:R-:W-:-:S00]  /*0030*/  NOP ;  /* 0x0000000000007918 */ /* 0x000fc00000000000 */
        /* <DEDUP_REMOVED lines=12> */
.L_x_1:


//--------------------- .nv.shared.reserved.0     --------------------------
	.section	.nv.shared.reserved.0,"aw",@nobits
	.weak		__nv_reservedSMEM_offset_0_alias
	.size		__nv_reservedSMEM_offset_0_alias, 0, 64
	.other		__nv_reservedSMEM_offset_0_alias,@"STO_CUDA_RESERVED_SHARED STV_DEFAULT"
__nv_reservedSMEM_offset_0_alias:
	.zero		0
	.zero		64


//--------------------- .nv.constant0._Z16extractSharedMemPjm --------------------------
	.section	.nv.constant0._Z16extractSharedMemPjm,"a",@progbits
	.sectionflags	@""
	.align	4
.nv.constant0._Z16extractSharedMemPjm:
	.zero		912


//--------------------- SYMBOLS --------------------------

	.type		.nv.reservedSmem.offset0,@object
	.size		.nv.reservedSmem.offset0,0x4
